//
// Generated by NVIDIA NVVM Compiler
//
// Compiler Build ID: CL-36424714
// Cuda compilation tools, release 13.0, V13.0.88
// Based on NVVM 20.0.0
//

.version 9.0
.target sm_100
.address_size 64

	// .globl	label_propagation_kernel

.visible .entry label_propagation_kernel(
	.param .u64 .ptr .align 1 label_propagation_kernel_param_0,
	.param .u64 .ptr .align 1 label_propagation_kernel_param_1,
	.param .u64 .ptr .align 1 label_propagation_kernel_param_2,
	.param .u64 .ptr .align 1 label_propagation_kernel_param_3,
	.param .u32 label_propagation_kernel_param_4
)
{
	.reg .pred 	%p<8>;
	.reg .b32 	%r<67>;
	.reg .b64 	%rd<35>;

	ld.param.u64 	%rd5, [label_propagation_kernel_param_0];
	ld.param.u64 	%rd7, [label_propagation_kernel_param_1];
	ld.param.u64 	%rd8, [label_propagation_kernel_param_2];
	ld.param.u64 	%rd6, [label_propagation_kernel_param_3];
	ld.param.u32 	%r24, [label_propagation_kernel_param_4];
	cvta.to.global.u64 	%rd1, %rd7;
	cvta.to.global.u64 	%rd2, %rd8;
	mov.u32 	%r25, %ctaid.x;
	mov.u32 	%r26, %ntid.x;
	mov.u32 	%r27, %tid.x;
	mad.lo.s32 	%r1, %r25, %r26, %r27;
	setp.ge.s32 	%p1, %r1, %r24;
	@%p1 bra 	$L__BB0_10;
	cvta.to.global.u64 	%rd9, %rd5;
	mul.wide.s32 	%rd10, %r1, 4;
	add.s64 	%rd3, %rd2, %rd10;
	ld.global.u32 	%r2, [%rd3];
	add.s64 	%rd11, %rd9, %rd10;
	ld.global.nc.u32 	%r3, [%rd11];
	ld.global.nc.u32 	%r4, [%rd11+4];
	setp.ge.s32 	%p2, %r3, %r4;
	mov.u32 	%r66, %r2;
	@%p2 bra 	$L__BB0_8;
	sub.s32 	%r29, %r4, %r3;
	and.b32  	%r5, %r29, 7;
	setp.eq.s32 	%p3, %r5, 0;
	mov.u32 	%r60, %r3;
	mov.u32 	%r66, %r2;
	@%p3 bra 	$L__BB0_5;
	neg.s32 	%r57, %r5;
	mov.u32 	%r60, %r3;
	mov.u32 	%r66, %r2;
$L__BB0_4:
	.pragma "nounroll";
	mul.wide.s32 	%rd12, %r60, 4;
	add.s64 	%rd13, %rd1, %rd12;
	ld.global.nc.u32 	%r30, [%rd13];
	mul.wide.s32 	%rd14, %r30, 4;
	add.s64 	%rd15, %rd2, %rd14;
	ld.global.u32 	%r31, [%rd15];
	min.s32 	%r66, %r66, %r31;
	add.s32 	%r60, %r60, 1;
	add.s32 	%r57, %r57, 1;
	setp.ne.s32 	%p4, %r57, 0;
	@%p4 bra 	$L__BB0_4;
$L__BB0_5:
	sub.s32 	%r32, %r3, %r4;
	setp.gt.u32 	%p5, %r32, -8;
	@%p5 bra 	$L__BB0_8;
	sub.s32 	%r63, %r60, %r4;
	add.s64 	%rd4, %rd1, 16;
$L__BB0_7:
	.pragma "nounroll";
	mul.wide.s32 	%rd16, %r60, 4;
	add.s64 	%rd17, %rd4, %rd16;
	ld.global.nc.u32 	%r33, [%rd17+-16];
	mul.wide.s32 	%rd18, %r33, 4;
	add.s64 	%rd19, %rd2, %rd18;
	ld.global.u32 	%r34, [%rd19];
	min.s32 	%r35, %r66, %r34;
	ld.global.nc.u32 	%r36, [%rd17+-12];
	mul.wide.s32 	%rd20, %r36, 4;
	add.s64 	%rd21, %rd2, %rd20;
	ld.global.u32 	%r37, [%rd21];
	min.s32 	%r38, %r35, %r37;
	ld.global.nc.u32 	%r39, [%rd17+-8];
	mul.wide.s32 	%rd22, %r39, 4;
	add.s64 	%rd23, %rd2, %rd22;
	ld.global.u32 	%r40, [%rd23];
	min.s32 	%r41, %r38, %r40;
	ld.global.nc.u32 	%r42, [%rd17+-4];
	mul.wide.s32 	%rd24, %r42, 4;
	add.s64 	%rd25, %rd2, %rd24;
	ld.global.u32 	%r43, [%rd25];
	min.s32 	%r44, %r41, %r43;
	ld.global.nc.u32 	%r45, [%rd17];
	mul.wide.s32 	%rd26, %r45, 4;
	add.s64 	%rd27, %rd2, %rd26;
	ld.global.u32 	%r46, [%rd27];
	min.s32 	%r47, %r44, %r46;
	ld.global.nc.u32 	%r48, [%rd17+4];
	mul.wide.s32 	%rd28, %r48, 4;
	add.s64 	%rd29, %rd2, %rd28;
	ld.global.u32 	%r49, [%rd29];
	min.s32 	%r50, %r47, %r49;
	ld.global.nc.u32 	%r51, [%rd17+8];
	mul.wide.s32 	%rd30, %r51, 4;
	add.s64 	%rd31, %rd2, %rd30;
	ld.global.u32 	%r52, [%rd31];
	min.s32 	%r53, %r50, %r52;
	ld.global.nc.u32 	%r54, [%rd17+12];
	mul.wide.s32 	%rd32, %r54, 4;
	add.s64 	%rd33, %rd2, %rd32;
	ld.global.u32 	%r55, [%rd33];
	min.s32 	%r66, %r53, %r55;
	add.s32 	%r60, %r60, 8;
	add.s32 	%r63, %r63, 8;
	setp.ne.s32 	%p6, %r63, 0;
	@%p6 bra 	$L__BB0_7;
$L__BB0_8:
	setp.ge.s32 	%p7, %r66, %r2;
	@%p7 bra 	$L__BB0_10;
	st.global.u32 	[%rd3], %r66;
	cvta.to.global.u64 	%rd34, %rd6;
	atom.global.add.u32 	%r56, [%rd34], 1;
$L__BB0_10:
	ret;

}
	// .globl	initialize_labels_kernel
.visible .entry initialize_labels_kernel(
	.param .u64 .ptr .align 1 initialize_labels_kernel_param_0,
	.param .u32 initialize_labels_kernel_param_1
)
{
	.reg .pred 	%p<2>;
	.reg .b32 	%r<6>;
	.reg .b64 	%rd<5>;

	ld.param.u64 	%rd1, [initialize_labels_kernel_param_0];
	ld.param.u32 	%r2, [initialize_labels_kernel_param_1];
	mov.u32 	%r3, %ctaid.x;
	mov.u32 	%r4, %ntid.x;
	mov.u32 	%r5, %tid.x;
	mad.lo.s32 	%r1, %r3, %r4, %r5;
	setp.ge.s32 	%p1, %r1, %r2;
	@%p1 bra 	$L__BB1_2;
	cvta.to.global.u64 	%rd2, %rd1;
	mul.wide.s32 	%rd3, %r1, 4;
	add.s64 	%rd4, %rd2, %rd3;
	st.global.u32 	[%rd4], %r1;
$L__BB1_2:
	ret;

}
	// .globl	count_components_kernel
.visible .entry count_components_kernel(
	.param .u64 .ptr .align 1 count_components_kernel_param_0,
	.param .u64 .ptr .align 1 count_components_kernel_param_1,
	.param .u64 .ptr .align 1 count_components_kernel_param_2,
	.param .u32 count_components_kernel_param_3
)
{
	.reg .pred 	%p<3>;
	.reg .b32 	%r<9>;
	.reg .b64 	%rd<11>;

	ld.param.u64 	%rd2, [count_components_kernel_param_0];
	ld.param.u64 	%rd3, [count_components_kernel_param_1];
	ld.param.u64 	%rd4, [count_components_kernel_param_2];
	ld.param.u32 	%r2, [count_components_kernel_param_3];
	mov.u32 	%r3, %ctaid.x;
	mov.u32 	%r4, %ntid.x;
	mov.u32 	%r5, %tid.x;
	mad.lo.s32 	%r1, %r3, %r4, %r5;
	setp.ge.s32 	%p1, %r1, %r2;
	@%p1 bra 	$L__BB2_3;
	cvta.to.global.u64 	%rd5, %rd3;
	cvta.to.global.u64 	%rd6, %rd2;
	mul.wide.s32 	%rd7, %r1, 4;
	add.s64 	%rd8, %rd6, %rd7;
	ld.global.nc.u32 	%r6, [%rd8];
	mul.wide.s32 	%rd9, %r6, 4;
	add.s64 	%rd1, %rd5, %rd9;
	atom.relaxed.global.cas.b32 	%r7, [%rd1], -1, 0;
	setp.ne.s32 	%p2, %r7, -1;
	@%p2 bra 	$L__BB2_3;
	cvta.to.global.u64 	%rd10, %rd4;
	atom.global.add.u32 	%r8, [%rd10], 1;
	st.global.u32 	[%rd1], %r8;
$L__BB2_3:
	ret;

}


// ===== COMPILED SASS (sm_100) =====

	.target	sm_100

	.elftype	@"ET_EXEC"


//--------------------- .note.nv.tkinfo           --------------------------
	.section	.note.nv.tkinfo,"",@"SHT_NOTE"
	.sectionflags	@"SHF_NOTE_NV_TKINFO"
	.tkinfo
        /*0018*/ 	.word	0x00000002
        /*0030*/ 	.string	""
        /*0030*/ 	.string	"ptxas"
        /*0030*/ 	.string	"Cuda compilation tools, release 13.0, V13.0.88"
        /*0030*/ 	.string	"Build cuda_13.0.r13.0/compiler.36424714_0"
        /*0030*/ 	.string	"-arch sm_100 -m 64 "



//--------------------- .note.nv.cuinfo           --------------------------
	.section	.note.nv.cuinfo,"",@"SHT_NOTE"
	.sectionflags	@"SHF_NOTE_NV_CUINFO"
        /*0018*/ 	.short	0x0002
        /*001a*/ 	.short	0x0064
        /*001c*/ 	.short	0x0082
	.zero		2


//--------------------- .nv.info                  --------------------------
	.section	.nv.info,"",@"SHT_CUDA_INFO"
	.align	4


	//----- nvinfo : EIATTR_REGCOUNT
	.align		4
        /*0000*/ 	.byte	0x04, 0x2f
        /*0002*/ 	.short	(.L_1 - .L_0)
	.align		4
.L_0:
        /*0004*/ 	.word	index@(label_propagation_kernel)
        /*0008*/ 	.word	0x00000020


	//----- nvinfo : EIATTR_FRAME_SIZE
	.align		4
.L_1:
        /*000c*/ 	.byte	0x04, 0x11
        /*000e*/ 	.short	(.L_3 - .L_2)
	.align		4
.L_2:
        /*0010*/ 	.word	index@(label_propagation_kernel)
        /*0014*/ 	.word	0x00000000


	//----- nvinfo : EIATTR_REGCOUNT
	.align		4
.L_3:
        /*0018*/ 	.byte	0x04, 0x2f
        /*001a*/ 	.short	(.L_5 - .L_4)
	.align		4
.L_4:
        /*001c*/ 	.word	index@(initialize_labels_kernel)
        /*0020*/ 	.word	0x00000008


	//----- nvinfo : EIATTR_FRAME_SIZE
	.align		4
.L_5:
        /*0024*/ 	.byte	0x04, 0x11
        /*0026*/ 	.short	(.L_7 - .L_6)
	.align		4
.L_6:
        /*0028*/ 	.word	index@(initialize_labels_kernel)
        /*002c*/ 	.word	0x00000000


	//----- nvinfo : EIATTR_REGCOUNT
	.align		4
.L_7:
        /*0030*/ 	.byte	0x04, 0x2f
        /*0032*/ 	.short	(.L_9 - .L_8)
	.align		4
.L_8:
        /*0034*/ 	.word	index@(count_components_kernel)
        /*0038*/ 	.word	0x0000000c


	//----- nvinfo : EIATTR_FRAME_SIZE
	.align		4
.L_9:
        /*003c*/ 	.byte	0x04, 0x11
        /*003e*/ 	.short	(.L_11 - .L_10)
	.align		4
.L_10:
        /*0040*/ 	.word	index@(count_components_kernel)
        /*0044*/ 	.word	0x00000000


	//----- nvinfo : EIATTR_MIN_STACK_SIZE
	.align		4
.L_11:
        /*0048*/ 	.byte	0x04, 0x12
        /*004a*/ 	.short	(.L_13 - .L_12)
	.align		4
.L_12:
        /*004c*/ 	.word	index@(count_components_kernel)
        /*0050*/ 	.word	0x00000000


	//----- nvinfo : EIATTR_MIN_STACK_SIZE
	.align		4
.L_13:
        /*0054*/ 	.byte	0x04, 0x12
        /*0056*/ 	.short	(.L_15 - .L_14)
	.align		4
.L_14:
        /*0058*/ 	.word	index@(initialize_labels_kernel)
        /*005c*/ 	.word	0x00000000


	//----- nvinfo : EIATTR_MIN_STACK_SIZE
	.align		4
.L_15:
        /*0060*/ 	.byte	0x04, 0x12
        /*0062*/ 	.short	(.L_17 - .L_16)
	.align		4
.L_16:
        /*0064*/ 	.word	index@(label_propagation_kernel)
        /*0068*/ 	.word	0x00000000
.L_17:


//--------------------- .nv.compat                --------------------------
	.section	.nv.compat,"",@"SHT_CUDA_COMPAT_INFO"
	.align	4
        /*0000*/ 	.byte	0x02, 0x09, 0x00, 0x00, 0x02, 0x02, 0x01, 0x00, 0x02, 0x05, 0x05, 0x00, 0x03, 0x07, 0x01, 0x01
        /*0010*/ 	.byte	0x02, 0x03, 0x00, 0x00, 0x02, 0x06, 0x01, 0x00, 0x04, 0x0b, 0x08, 0x00, 0x09, 0x00, 0x00, 0x00
        /*0020*/ 	.byte	0x00, 0x00, 0x00, 0x00


//--------------------- .nv.info.count_components_kernel --------------------------
	.section	.nv.info.count_components_kernel,"",@"SHT_CUDA_INFO"
	.sectionflags	@""
	.align	4


	//----- nvinfo : EIATTR_CUDA_API_VERSION
	.align		4
        /*0000*/ 	.byte	0x04, 0x37
        /*0002*/ 	.short	(.L_19 - .L_18)
.L_18:
        /*0004*/ 	.word	0x00000082


	//----- nvinfo : EIATTR_KPARAM_INFO
	.align		4
.L_19:
        /*0008*/ 	.byte	0x04, 0x17
        /*000a*/ 	.short	(.L_21 - .L_20)
.L_20:
        /*000c*/ 	.word	0x00000000
        /*0010*/ 	.short	0x0003
        /*0012*/ 	.short	0x0018
        /*0014*/ 	.byte	0x00, 0xf0, 0x11, 0x00


	//----- nvinfo : EIATTR_KPARAM_INFO
	.align		4
.L_21:
        /*0018*/ 	.byte	0x04, 0x17
        /*001a*/ 	.short	(.L_23 - .L_22)
.L_22:
        /*001c*/ 	.word	0x00000000
        /*0020*/ 	.short	0x0002
        /*0022*/ 	.short	0x0010
        /*0024*/ 	.byte	0x00, 0xf5, 0x21, 0x00


	//----- nvinfo : EIATTR_KPARAM_INFO
	.align		4
.L_23:
        /*0028*/ 	.byte	0x04, 0x17
        /*002a*/ 	.short	(.L_25 - .L_24)
.L_24:
        /*002c*/ 	.word	0x00000000
        /*0030*/ 	.short	0x0001
        /*0032*/ 	.short	0x0008
        /*0034*/ 	.byte	0x00, 0xf5, 0x21, 0x00


	//----- nvinfo : EIATTR_KPARAM_INFO
	.align		4
.L_25:
        /*0038*/ 	.byte	0x04, 0x17
        /*003a*/ 	.short	(.L_27 - .L_26)
.L_26:
        /*003c*/ 	.word	0x00000000
        /*0040*/ 	.short	0x0000
        /*0042*/ 	.short	0x0000
        /*0044*/ 	.byte	0x00, 0xf5, 0x21, 0x00


	//----- nvinfo : EIATTR_SPARSE_MMA_MASK
	.align		4
.L_27:
        /*0048*/ 	.byte	0x03, 0x50
        /*004a*/ 	.short	0x0000


	//----- nvinfo : EIATTR_MAXREG_COUNT
	.align		4
        /*004c*/ 	.byte	0x03, 0x1b
        /*004e*/ 	.short	0x00ff


	//----- nvinfo : EIATTR_MERCURY_ISA_VERSION
	.align		4
        /*0050*/ 	.byte	0x03, 0x5f
        /*0052*/ 	.short	0x0101


	//----- nvinfo : EIATTR_INT_WARP_WIDE_INSTR_OFFSETS
	.align		4
        /*0054*/ 	.byte	0x04, 0x31
        /*0056*/ 	.short	(.L_29 - .L_28)


	//   ....[0]....
.L_28:
        /*0058*/ 	.word	0x00000140


	//   ....[1]....
        /*005c*/ 	.word	0x000001d0


	//----- nvinfo : EIATTR_VRC_CTA_INIT_COUNT
	.align		4
.L_29:
        /*0060*/ 	.byte	0x02, 0x4a
	.zero		1
	.zero		1


	//----- nvinfo : EIATTR_EXIT_INSTR_OFFSETS
	.align		4
        /*0064*/ 	.byte	0x04, 0x1c
        /*0066*/ 	.short	(.L_31 - .L_30)


	//   ....[0]....
.L_30:
        /*0068*/ 	.word	0x00000070


	//   ....[1]....
        /*006c*/ 	.word	0x00000120


	//   ....[2]....
        /*0070*/ 	.word	0x00000200


	//----- nvinfo : EIATTR_CBANK_PARAM_SIZE
	.align		4
.L_31:
        /*0074*/ 	.byte	0x03, 0x19
        /*0076*/ 	.short	0x001c


	//----- nvinfo : EIATTR_PARAM_CBANK
	.align		4
        /*0078*/ 	.byte	0x04, 0x0a
        /*007a*/ 	.short	(.L_33 - .L_32)
	.align		4
.L_32:
        /*007c*/ 	.word	index@(.nv.constant0.count_components_kernel)
        /*0080*/ 	.short	0x0380
        /*0082*/ 	.short	0x001c


	//----- nvinfo : EIATTR_SW_WAR
	.align		4
.L_33:
        /*0084*/ 	.byte	0x04, 0x36
        /*0086*/ 	.short	(.L_35 - .L_34)
.L_34:
        /*0088*/ 	.word	0x00000008
.L_35:


//--------------------- .nv.info.initialize_labels_kernel --------------------------
	.section	.nv.info.initialize_labels_kernel,"",@"SHT_CUDA_INFO"
	.sectionflags	@""
	.align	4


	//----- nvinfo : EIATTR_CUDA_API_VERSION
	.align		4
        /*0000*/ 	.byte	0x04, 0x37
        /*0002*/ 	.short	(.L_37 - .L_36)
.L_36:
        /*0004*/ 	.word	0x00000082


	//----- nvinfo : EIATTR_KPARAM_INFO
	.align		4
.L_37:
        /*0008*/ 	.byte	0x04, 0x17
        /*000a*/ 	.short	(.L_39 - .L_38)
.L_38:
        /*000c*/ 	.word	0x00000000
        /*0010*/ 	.short	0x0001
        /*0012*/ 	.short	0x0008
        /*0014*/ 	.byte	0x00, 0xf0, 0x11, 0x00


	//----- nvinfo : EIATTR_KPARAM_INFO
	.align		4
.L_39:
        /*0018*/ 	.byte	0x04, 0x17
        /*001a*/ 	.short	(.L_41 - .L_40)
.L_40:
        /*001c*/ 	.word	0x00000000
        /*0020*/ 	.short	0x0000
        /*0022*/ 	.short	0x0000
        /*0024*/ 	.byte	0x00, 0xf5, 0x21, 0x00


	//----- nvinfo : EIATTR_SPARSE_MMA_MASK
	.align		4
.L_41:
        /*0028*/ 	.byte	0x03, 0x50
        /*002a*/ 	.short	0x0000


	//----- nvinfo : EIATTR_MAXREG_COUNT
	.align		4
        /*002c*/ 	.byte	0x03, 0x1b
        /*002e*/ 	.short	0x00ff


	//----- nvinfo : EIATTR_MERCURY_ISA_VERSION
	.align		4
        /*0030*/ 	.byte	0x03, 0x5f
        /*0032*/ 	.short	0x0101


	//----- nvinfo : EIATTR_VRC_CTA_INIT_COUNT
	.align		4
        /*0034*/ 	.byte	0x02, 0x4a
	.zero		1
	.zero		1


	//----- nvinfo : EIATTR_EXIT_INSTR_OFFSETS
	.align		4
        /*0038*/ 	.byte	0x04, 0x1c
        /*003a*/ 	.short	(.L_43 - .L_42)


	//   ....[0]....
.L_42:
        /*003c*/ 	.word	0x00000070


	//   ....[1]....
        /*0040*/ 	.word	0x000000c0


	//----- nvinfo : EIATTR_CBANK_PARAM_SIZE
	.align		4
.L_43:
        /*0044*/ 	.byte	0x03, 0x19
        /*0046*/ 	.short	0x000c


	//----- nvinfo : EIATTR_PARAM_CBANK
	.align		4
        /*0048*/ 	.byte	0x04, 0x0a
        /*004a*/ 	.short	(.L_45 - .L_44)
	.align		4
.L_44:
        /*004c*/ 	.word	index@(.nv.constant0.initialize_labels_kernel)
        /*0050*/ 	.short	0x0380
        /*0052*/ 	.short	0x000c


	//----- nvinfo : EIATTR_SW_WAR
	.align		4
.L_45:
        /*0054*/ 	.byte	0x04, 0x36
        /*0056*/ 	.short	(.L_47 - .L_46)
.L_46:
        /*0058*/ 	.word	0x00000008
.L_47:


//--------------------- .nv.info.label_propagation_kernel --------------------------
	.section	.nv.info.label_propagation_kernel,"",@"SHT_CUDA_INFO"
	.sectionflags	@""
	.align	4


	//----- nvinfo : EIATTR_CUDA_API_VERSION
	.align		4
        /*0000*/ 	.byte	0x04, 0x37
        /*0002*/ 	.short	(.L_49 - .L_48)
.L_48:
        /*0004*/ 	.word	0x00000082


	//----- nvinfo : EIATTR_KPARAM_INFO
	.align		4
.L_49:
        /*0008*/ 	.byte	0x04, 0x17
        /*000a*/ 	.short	(.L_51 - .L_50)
.L_50:
        /*000c*/ 	.word	0x00000000
        /*0010*/ 	.short	0x0004
        /*0012*/ 	.short	0x0020
        /*0014*/ 	.byte	0x00, 0xf0, 0x11, 0x00


	//----- nvinfo : EIATTR_KPARAM_INFO
	.align		4
.L_51:
        /*0018*/ 	.byte	0x04, 0x17
        /*001a*/ 	.short	(.L_53 - .L_52)
.L_52:
        /*001c*/ 	.word	0x00000000
        /*0020*/ 	.short	0x0003
        /*0022*/ 	.short	0x0018
        /*0024*/ 	.byte	0x00, 0xf5, 0x21, 0x00


	//----- nvinfo : EIATTR_KPARAM_INFO
	.align		4
.L_53:
        /*0028*/ 	.byte	0x04, 0x17
        /*002a*/ 	.short	(.L_55 - .L_54)
.L_54:
        /*002c*/ 	.word	0x00000000
        /*0030*/ 	.short	0x0002
        /*0032*/ 	.short	0x0010
        /*0034*/ 	.byte	0x00, 0xf5, 0x21, 0x00


	//----- nvinfo : EIATTR_KPARAM_INFO
	.align		4
.L_55:
        /*0038*/ 	.byte	0x04, 0x17
        /*003a*/ 	.short	(.L_57 - .L_56)
.L_56:
        /*003c*/ 	.word	0x00000000
        /*0040*/ 	.short	0x0001
        /*0042*/ 	.short	0x0008
        /*0044*/ 	.byte	0x00, 0xf5, 0x21, 0x00


	//----- nvinfo : EIATTR_KPARAM_INFO
	.align		4
.L_57:
        /*0048*/ 	.byte	0x04, 0x17
        /*004a*/ 	.short	(.L_59 - .L_58)
.L_58:
        /*004c*/ 	.word	0x00000000
        /*0050*/ 	.short	0x0000
        /*0052*/ 	.short	0x0000
        /*0054*/ 	.byte	0x00, 0xf5, 0x21, 0x00


	//----- nvinfo : EIATTR_SPARSE_MMA_MASK
	.align		4
.L_59:
        /*0058*/ 	.byte	0x03, 0x50
        /*005a*/ 	.short	0x0000


	//----- nvinfo : EIATTR_MAXREG_COUNT
	.align		4
        /*005c*/ 	.byte	0x03, 0x1b
        /*005e*/ 	.short	0x00ff


	//----- nvinfo : EIATTR_MERCURY_ISA_VERSION
	.align		4
        /*0060*/ 	.byte	0x03, 0x5f
        /*0062*/ 	.short	0x0101


	//----- nvinfo : EIATTR_INT_WARP_WIDE_INSTR_OFFSETS
	.align		4
        /*0064*/ 	.byte	0x04, 0x31
        /*0066*/ 	.short	(.L_61 - .L_60)


	//   ....[0]....
.L_60:
        /*0068*/ 	.word	0x00000530


	//----- nvinfo : EIATTR_VRC_CTA_INIT_COUNT
	.align		4
.L_61:
        /*006c*/ 	.byte	0x02, 0x4a
	.zero		1
	.zero		1


	//----- nvinfo : EIATTR_EXIT_INSTR_OFFSETS
	.align		4
        /*0070*/ 	.byte	0x04, 0x1c
        /*0072*/ 	.short	(.L_63 - .L_62)


	//   ....[0]....
.L_62:
        /*0074*/ 	.word	0x00000070


	//   ....[1]....
        /*0078*/ 	.word	0x00000500


	//   ....[2]....
        /*007c*/ 	.word	0x00000590


	//----- nvinfo : EIATTR_CRS_STACK_SIZE
	.align		4
.L_63:
        /*0080*/ 	.byte	0x04, 0x1e
        /*0082*/ 	.short	(.L_65 - .L_64)
.L_64:
        /*0084*/ 	.word	0x00000000


	//----- nvinfo : EIATTR_CBANK_PARAM_SIZE
	.align		4
.L_65:
        /*0088*/ 	.byte	0x03, 0x19
        /*008a*/ 	.short	0x0024


	//----- nvinfo : EIATTR_PARAM_CBANK
	.align		4
        /*008c*/ 	.byte	0x04, 0x0a
        /*008e*/ 	.short	(.L_67 - .L_66)
	.align		4
.L_66:
        /*0090*/ 	.word	index@(.nv.constant0.label_propagation_kernel)
        /*0094*/ 	.short	0x0380
        /*0096*/ 	.short	0x0024


	//----- nvinfo : EIATTR_SW_WAR
	.align		4
.L_67:
        /*0098*/ 	.byte	0x04, 0x36
        /*009a*/ 	.short	(.L_69 - .L_68)
.L_68:
        /*009c*/ 	.word	0x00000008
.L_69:


//--------------------- .nv.callgraph             --------------------------
	.section	.nv.callgraph,"",@"SHT_CUDA_CALLGRAPH"
	.align	4
	.sectionentsize	8
	.align		4
        /*0000*/ 	.word	0x00000000
	.align		4
        /*0004*/ 	.word	0xffffffff
	.align		4
        /*0008*/ 	.word	0x00000000
	.align		4
        /*000c*/ 	.word	0xfffffffe
	.align		4
        /*0010*/ 	.word	0x00000000
	.align		4
        /*0014*/ 	.word	0xfffffffd
	.align		4
        /*0018*/ 	.word	0x00000000
	.align		4
        /*001c*/ 	.word	0xfffffffc


//--------------------- .text.count_components_kernel --------------------------
	.section	.text.count_components_kernel,"ax",@progbits
	.align	128
        .global         count_components_kernel
        .type           count_components_kernel,@function
        .size           count_components_kernel,(.L_x_9 - count_components_kernel)
        .other          count_components_kernel,@"STO_CUDA_ENTRY STV_DEFAULT"
count_components_kernel:
.text.count_components_kernel:
[----:B------:R-:W-:Y:S01]  /*0000*/  LDC R1, c[0x0][0x37c] ;  /* 0x0000df00ff017b82 */ /* 0x000fe20000000800 */
[----:B------:R-:W0:Y:S07]  /*0010*/  S2R R0, SR_TID.X ;  /* 0x0000000000007919 */ /* 0x000e2e0000002100 */
[----:B------:R-:W0:Y:S01]  /*0020*/  S2UR UR4, SR_CTAID.X ;  /* 0x00000000000479c3 */ /* 0x000e220000002500 */
[----:B------:R-:W1:Y:S07]  /*0030*/  LDCU UR5, c[0x0][0x398] ;  /* 0x00007300ff0577ac */ /* 0x000e6e0008000800 */
[----:B------:R-:W0:Y:S02]  /*0040*/  LDC R5, c[0x0][0x360] ;  /* 0x0000d800ff057b82 */ /* 0x000e240000000800 */
[----:B0-----:R-:W-:-:S05]  /*0050*/  IMAD R5, R5, UR4, R0 ;  /* 0x0000000405057c24 */ /* 0x001fca000f8e0200 */
[----:B-1----:R-:W-:-:S13]  /*0060*/  ISETP.GE.AND P0, PT, R5, UR5, PT ;  /* 0x0000000505007c0c */ /* 0x002fda000bf06270 */
[----:B------:R-:W-:Y:S05]  /*0070*/  @P0 EXIT ;  /* 0x000000000000094d */ /* 0x000fea0003800000 */
[----:B------:R-:W0:Y:S01]  /*0080*/  LDC.64 R2, c[0x0][0x380] ;  /* 0x0000e000ff027b82 */ /* 0x000e220000000a00 */
[----:B------:R-:W1:Y:S01]  /*0090*/  LDCU.64 UR4, c[0x0][0x358] ;  /* 0x00006b00ff0477ac */ /* 0x000e620008000a00 */
[----:B0-----:R-:W-:-:S06]  /*00a0*/  IMAD.WIDE R2, R5, 0x4, R2 ;  /* 0x0000000405027825 */ /* 0x001fcc00078e0202 */
[----:B------:R-:W0:Y:S01]  /*00b0*/  LDC.64 R4, c[0x0][0x388] ;  /* 0x0000e200ff047b82 */ /* 0x000e220000000a00 */
[----:B-1----:R-:W0:Y:S01]  /*00c0*/  LDG.E.CONSTANT R3, desc[UR4][R2.64] ;  /* 0x0000000402037981 */ /* 0x002e22000c1e9900 */
[----:B------:R-:W-:Y:S02]  /*00d0*/  HFMA2 R7, -RZ, RZ, 0, 0 ;  /* 0x00000000ff077431 */ /* 0x000fe400000001ff */
[----:B------:R-:W-:Y:S02]  /*00e0*/  IMAD.MOV.U32 R6, RZ, RZ, -0x1 ;  /* 0xffffffffff067424 */ /* 0x000fe400078e00ff */
[----:B0-----:R-:W-:-:S05]  /*00f0*/  IMAD.WIDE R4, R3, 0x4, R4 ;  /* 0x0000000403047825 */ /* 0x001fca00078e0204 */
[----:B------:R-:W2:Y:S02]  /*0100*/  ATOMG.E.CAS.STRONG.GPU PT, R0, [R4], R6, R7 ;  /* 0x00000006040073a9 */ /* 0x000ea400001ee107 */
[----:B--2---:R-:W-:-:S13]  /*0110*/  ISETP.NE.AND P0, PT, R0, -0x1, PT ;  /* 0xffffffff0000780c */ /* 0x004fda0003f05270 */
[----:B------:R-:W-:Y:S05]  /*0120*/  @P0 EXIT ;  /* 0x000000000000094d */ /* 0x000fea0003800000 */
[----:B------:R-:W0:Y:S01]  /*0130*/  S2R R7, SR_LANEID ;  /* 0x0000000000077919 */ /* 0x000e220000000000 */
[----:B------:R-:W-:Y:S01]  /*0140*/  VOTEU.ANY UR6, UPT, PT ;  /* 0x0000000000067886 */ /* 0x000fe200038e0100 */
[----:B------:R-:W1:Y:S01]  /*0150*/  LDC.64 R2, c[0x0][0x390] ;  /* 0x0000e400ff027b82 */ /* 0x000e620000000a00 */
[----:B------:R-:W0:Y:S08]  /*0160*/  FLO.U32 R0, UR6 ;  /* 0x0000000600007d00 */ /* 0x000e3000080e0000 */
[----:B------:R-:W1:Y:S01]  /*0170*/  POPC R9, UR6 ;  /* 0x0000000600097d09 */ /* 0x000e620008000000 */
[----:B0-----:R-:W-:-:S13]  /*0180*/  ISETP.EQ.U32.AND P0, PT, R0, R7, PT ;  /* 0x000000070000720c */ /* 0x001fda0003f02070 */
[----:B-1----:R-:W2:Y:S01]  /*0190*/  @P0 ATOMG.E.ADD.STRONG.GPU PT, R3, desc[UR4][R2.64], R9 ;  /* 0x80000009020309a8 */ /* 0x002ea200081ef104 */
[----:B------:R-:W0:Y:S02]  /*01a0*/  S2R R6, SR_LTMASK ;  /* 0x0000000000067919 */ /* 0x000e240000003900 */
[----:B0-----:R-:W-:-:S06]  /*01b0*/  LOP3.LUT R6, R6, UR6, RZ, 0xc0, !PT ;  /* 0x0000000606067c12 */ /* 0x001fcc000f8ec0ff */
[----:B------:R-:W0:Y:S01]  /*01c0*/  POPC R6, R6 ;  /* 0x0000000600067309 */ /* 0x000e220000000000 */
[----:B--2---:R-:W0:Y:S02]  /*01d0*/  SHFL.IDX PT, R7, R3, R0, 0x1f ;  /* 0x00001f0003077589 */ /* 0x004e2400000e0000 */
[----:B0-----:R-:W-:-:S05]  /*01e0*/  IMAD.IADD R7, R7, 0x1, R6 ;  /* 0x0000000107077824 */ /* 0x001fca00078e0206 */
[----:B------:R-:W-:Y:S01]  /*01f0*/  STG.E desc[UR4][R4.64], R7 ;  /* 0x0000000704007986 */ /* 0x000fe2000c101904 */
[----:B------:R-:W-:Y:S05]  /*0200*/  EXIT ;  /* 0x000000000000794d */ /* 0x000fea0003800000 */
.L_x_0:
[----:B------:R-:W-:-:S00]  /*0210*/  BRA `(.L_x_0) ;  /* 0xfffffffc00fc7947 */ /* 0x000fc0000383ffff */
[----:B------:R-:W-:-:S00]  /*0220*/  NOP ;  /* 0x0000000000007918 */ /* 0x000fc00000000000 */
        /* <DEDUP_REMOVED lines=13> */
.L_x_9:


//--------------------- .text.initialize_labels_kernel --------------------------
	.section	.text.initialize_labels_kernel,"ax",@progbits
	.align	128
        .global         initialize_labels_kernel
        .type           initialize_labels_kernel,@function
        .size           initialize_labels_kernel,(.L_x_10 - initialize_labels_kernel)
        .other          initialize_labels_kernel,@"STO_CUDA_ENTRY STV_DEFAULT"
initialize_labels_kernel:
.text.initialize_labels_kernel:
        /* <DEDUP_REMOVED lines=10> */
[----:B0-----:R-:W-:-:S05]  /*00a0*/  IMAD.WIDE R2, R5, 0x4, R2 ;  /* 0x0000000405027825 */ /* 0x001fca00078e0202 */
[----:B-1----:R-:W-:Y:S01]  /*00b0*/  STG.E desc[UR4][R2.64], R5 ;  /* 0x0000000502007986 */ /* 0x002fe2000c101904 */
[----:B------:R-:W-:Y:S05]  /*00c0*/  EXIT ;  /* 0x000000000000794d */ /* 0x000fea0003800000 */
.L_x_1:
        /* <DEDUP_REMOVED lines=11> */
.L_x_10:


//--------------------- .text.label_propagation_kernel --------------------------
	.section	.text.label_propagation_kernel,"ax",@progbits
	.align	128
        .global         label_propagation_kernel
        .type           label_propagation_kernel,@function
        .size           label_propagation_kernel,(.L_x_11 - label_propagation_kernel)
        .other          label_propagation_kernel,@"STO_CUDA_ENTRY STV_DEFAULT"
label_propagation_kernel:
.text.label_propagation_kernel:
        /* <DEDUP_REMOVED lines=9> */
[----:B------:R-:W1:Y:S07]  /*0090*/  LDCU.64 UR4, c[0x0][0x358] ;  /* 0x00006b00ff0477ac */ /* 0x000e6e0008000a00 */
[----:B------:R-:W2:Y:S01]  /*00a0*/  LDC.64 R2, c[0x0][0x390] ;  /* 0x0000e400ff027b82 */ /* 0x000ea20000000a00 */
[----:B0-----:R-:W-:-:S05]  /*00b0*/  IMAD.WIDE R6, R5, 0x4, R6 ;  /* 0x0000000405067825 */ /* 0x001fca00078e0206 */
[----:B-1----:R-:W3:Y:S04]  /*00c0*/  LDG.E.CONSTANT R17, desc[UR4][R6.64] ;  /* 0x0000000406117981 */ /* 0x002ee8000c1e9900 */
[----:B------:R-:W3:Y:S01]  /*00d0*/  LDG.E.CONSTANT R16, desc[UR4][R6.64+0x4] ;  /* 0x0000040406107981 */ /* 0x000ee2000c1e9900 */
[----:B--2---:R-:W-:-:S05]  /*00e0*/  IMAD.WIDE R4, R5, 0x4, R2 ;  /* 0x0000000405047825 */ /* 0x004fca00078e0202 */
[----:B------:R-:W2:Y:S01]  /*00f0*/  LDG.E R0, desc[UR4][R4.64] ;  /* 0x0000000404007981 */ /* 0x000ea2000c1e1900 */
[----:B------:R-:W-:Y:S01]  /*0100*/  BSSY.RECONVERGENT B0, `(.L_x_2) ;  /* 0x000003e000007945 */ /* 0x000fe20003800200 */
[----:B---3--:R-:W-:Y:S01]  /*0110*/  ISETP.GE.AND P0, PT, R17, R16, PT ;  /* 0x000000101100720c */ /* 0x008fe20003f06270 */
[----:B--2---:R-:W-:-:S12]  /*0120*/  IMAD.MOV.U32 R21, RZ, RZ, R0 ;  /* 0x000000ffff157224 */ /* 0x004fd800078e0000 */
[----:B------:R-:W-:Y:S05]  /*0130*/  @P0 BRA `(.L_x_3) ;  /* 0x0000000000e80947 */ /* 0x000fea0003800000 */
[----:B------:R-:W-:Y:S01]  /*0140*/  IMAD.IADD R6, R16, 0x1, -R17 ;  /* 0x0000000110067824 */ /* 0x000fe200078e0a11 */
[----:B------:R-:W-:Y:S01]  /*0150*/  IADD3 R7, PT, PT, R17, -R16, RZ ;  /* 0x8000001011077210 */ /* 0x000fe20007ffe0ff */
[----:B------:R-:W-:Y:S01]  /*0160*/  BSSY.RECONVERGENT B1, `(.L_x_4) ;  /* 0x0000011000017945 */ /* 0x000fe20003800200 */
[----:B------:R-:W-:Y:S02]  /*0170*/  IMAD.MOV.U32 R21, RZ, RZ, R0 ;  /* 0x000000ffff157224 */ /* 0x000fe400078e0000 */
[----:B------:R-:W-:Y:S02]  /*0180*/  LOP3.LUT P1, R6, R6, 0x7, RZ, 0xc0, !PT ;  /* 0x0000000706067812 */ /* 0x000fe4000782c0ff */
[----:B------:R-:W-:-:S11]  /*0190*/  ISETP.GT.U32.AND P0, PT, R7, -0x8, PT ;  /* 0xfffffff80700780c */ /* 0x000fd60003f04070 */
[----:B------:R-:W-:Y:S05]  /*01a0*/  @!P1 BRA `(.L_x_5) ;  /* 0x0000000000309947 */ /* 0x000fea0003800000 */
[----:B------:R-:W0:Y:S01]  /*01b0*/  LDC.64 R10, c[0x0][0x388] ;  /* 0x0000e200ff0a7b82 */ /* 0x000e220000000a00 */
[----:B------:R-:W-:Y:S01]  /*01c0*/  IADD3 R12, PT, PT, -R6, RZ, RZ ;  /* 0x000000ff060c7210 */ /* 0x000fe20007ffe1ff */
[----:B------:R-:W-:-:S07]  /*01d0*/  IMAD.MOV.U32 R21, RZ, RZ, R0 ;  /* 0x000000ffff157224 */ /* 0x000fce00078e0000 */
.L_x_6:
[----:B0-----:R-:W-:-:S06]  /*01e0*/  IMAD.WIDE R6, R17, 0x4, R10 ;  /* 0x0000000411067825 */ /* 0x001fcc00078e020a */
[----:B------:R-:W2:Y:S01]  /*01f0*/  LDG.E.CONSTANT R7, desc[UR4][R6.64] ;  /* 0x0000000406077981 */ /* 0x000ea2000c1e9900 */
[----:B------:R-:W-:-:S04]  /*0200*/  IADD3 R12, PT, PT, R12, 0x1, RZ ;  /* 0x000000010c0c7810 */ /* 0x000fc80007ffe0ff */
[----:B------:R-:W-:Y:S01]  /*0210*/  ISETP.NE.AND P1, PT, R12, RZ, PT ;  /* 0x000000ff0c00720c */ /* 0x000fe20003f25270 */
[----:B--2---:R-:W-:-:S06]  /*0220*/  IMAD.WIDE R8, R7, 0x4, R2 ;  /* 0x0000000407087825 */ /* 0x004fcc00078e0202 */
[----:B------:R-:W2:Y:S01]  /*0230*/  LDG.E R8, desc[UR4][R8.64] ;  /* 0x0000000408087981 */ /* 0x000ea2000c1e1900 */
[----:B------:R-:W-:Y:S01]  /*0240*/  VIADD R17, R17, 0x1 ;  /* 0x0000000111117836 */ /* 0x000fe20000000000 */
[----:B--2---:R-:W-:-:S04]  /*0250*/  VIMNMX R21, PT, PT, R8, R21, PT ;  /* 0x0000001508157248 */ /* 0x004fc80003fe0100 */
[----:B------:R-:W-:Y:S05]  /*0260*/  @P1 BRA `(.L_x_6) ;  /* 0xfffffffc00dc1947 */ /* 0x000fea000383ffff */
.L_x_5:
[----:B------:R-:W-:Y:S05]  /*0270*/  BSYNC.RECONVERGENT B1 ;  /* 0x0000000000017941 */ /* 0x000fea0003800200 */
.L_x_4:
[----:B------:R-:W-:Y:S05]  /*0280*/  @P0 BRA `(.L_x_3) ;  /* 0x0000000000940947 */ /* 0x000fea0003800000 */
[----:B------:R-:W0:Y:S01]  /*0290*/  LDC.64 R6, c[0x0][0x388] ;  /* 0x0000e200ff067b82 */ /* 0x000e220000000a00 */
[----:B------:R-:W-:Y:S02]  /*02a0*/  IADD3 R16, PT, PT, -R16, R17, RZ ;  /* 0x0000001110107210 */ /* 0x000fe40007ffe1ff */
[----:B0-----:R-:W-:-:S05]  /*02b0*/  IADD3 R6, P0, PT, R6, 0x10, RZ ;  /* 0x0000001006067810 */ /* 0x001fca0007f1e0ff */
[----:B------:R-:W-:-:S08]  /*02c0*/  IMAD.X R7, RZ, RZ, R7, P0 ;  /* 0x000000ffff077224 */ /* 0x000fd000000e0607 */
.L_x_7:
[----:B------:R-:W-:-:S05]  /*02d0*/  IMAD.WIDE R28, R17, 0x4, R6 ;  /* 0x00000004111c7825 */ /* 0x000fca00078e0206 */
[----:B------:R-:W2:Y:S04]  /*02e0*/  LDG.E.CONSTANT R15, desc[UR4][R28.64+-0xc] ;  /* 0xfffff4041c0f7981 */ /* 0x000ea8000c1e9900 */
[----:B------:R-:W3:Y:S04]  /*02f0*/  LDG.E.CONSTANT R27, desc[UR4][R28.64+-0x10] ;  /* 0xfffff0041c1b7981 */ /* 0x000ee8000c1e9900 */
[----:B------:R-:W4:Y:S04]  /*0300*/  LDG.E.CONSTANT R9, desc[UR4][R28.64+-0x8] ;  /* 0xfffff8041c097981 */ /* 0x000f28000c1e9900 */
[----:B------:R-:W5:Y:S04]  /*0310*/  LDG.E.CONSTANT R11, desc[UR4][R28.64+-0x4] ;  /* 0xfffffc041c0b7981 */ /* 0x000f68000c1e9900 */
[----:B------:R-:W5:Y:S04]  /*0320*/  LDG.E.CONSTANT R13, desc[UR4][R28.64] ;  /* 0x000000041c0d7981 */ /* 0x000f68000c1e9900 */
[----:B------:R-:W5:Y:S04]  /*0330*/  LDG.E.CONSTANT R23, desc[UR4][R28.64+0x4] ;  /* 0x000004041c177981 */ /* 0x000f68000c1e9900 */
[----:B------:R-:W5:Y:S04]  /*0340*/  LDG.E.CONSTANT R19, desc[UR4][R28.64+0x8] ;  /* 0x000008041c137981 */ /* 0x000f68000c1e9900 */
[----:B------:R0:W5:Y:S01]  /*0350*/  LDG.E.CONSTANT R25, desc[UR4][R28.64+0xc] ;  /* 0x00000c041c197981 */ /* 0x000162000c1e9900 */
[----:B--2---:R-:W-:-:S04]  /*0360*/  IMAD.WIDE R14, R15, 0x4, R2 ;  /* 0x000000040f0e7825 */ /* 0x004fc800078e0202 */
[--C-:B---3--:R-:W-:Y:S02]  /*0370*/  IMAD.WIDE R26, R27, 0x4, R2.reuse ;  /* 0x000000041b1a7825 */ /* 0x108fe400078e0202 */
[----:B------:R-:W2:Y:S02]  /*0380*/  LDG.E R14, desc[UR4][R14.64] ;  /* 0x000000040e0e7981 */ /* 0x000ea4000c1e1900 */
[--C-:B----4-:R-:W-:Y:S02]  /*0390*/  IMAD.WIDE R8, R9, 0x4, R2.reuse ;  /* 0x0000000409087825 */ /* 0x110fe400078e0202 */
[----:B------:R-:W2:Y:S02]  /*03a0*/  LDG.E R18, desc[UR4][R26.64] ;  /* 0x000000041a127981 */ /* 0x000ea4000c1e1900 */
[--C-:B-----5:R-:W-:Y:S02]  /*03b0*/  IMAD.WIDE R10, R11, 0x4, R2.reuse ;  /* 0x000000040b0a7825 */ /* 0x120fe400078e0202 */
[----:B------:R-:W3:Y:S02]  /*03c0*/  LDG.E R8, desc[UR4][R8.64] ;  /* 0x0000000408087981 */ /* 0x000ee4000c1e1900 */
[----:B------:R-:W-:-:S02]  /*03d0*/  IMAD.WIDE R12, R13, 0x4, R2 ;  /* 0x000000040d0c7825 */ /* 0x000fc400078e0202 */
[----:B------:R-:W3:Y:S02]  /*03e0*/  LDG.E R10, desc[UR4][R10.64] ;  /* 0x000000040a0a7981 */ /* 0x000ee4000c1e1900 */
[--C-:B------:R-:W-:Y:S02]  /*03f0*/  IMAD.WIDE R22, R23, 0x4, R2.reuse ;  /* 0x0000000417167825 */ /* 0x100fe400078e0202 */
[----:B------:R-:W4:Y:S02]  /*0400*/  LDG.E R13, desc[UR4][R12.64] ;  /* 0x000000040c0d7981 */ /* 0x000f24000c1e1900 */
[--C-:B0-----:R-:W-:Y:S02]  /*0410*/  IMAD.WIDE R28, R19, 0x4, R2.reuse ;  /* 0x00000004131c7825 */ /* 0x101fe400078e0202 */
[----:B------:R-:W4:Y:S02]  /*0420*/  LDG.E R22, desc[UR4][R22.64] ;  /* 0x0000000416167981 */ /* 0x000f24000c1e1900 */
[----:B------:R-:W-:-:S02]  /*0430*/  IMAD.WIDE R24, R25, 0x4, R2 ;  /* 0x0000000419187825 */ /* 0x000fc400078e0202 */
[----:B------:R-:W5:Y:S04]  /*0440*/  LDG.E R29, desc[UR4][R28.64] ;  /* 0x000000041c1d7981 */ /* 0x000f68000c1e1900 */
[----:B------:R-:W5:Y:S01]  /*0450*/  LDG.E R24, desc[UR4][R24.64] ;  /* 0x0000000418187981 */ /* 0x000f62000c1e1900 */
[----:B------:R-:W-:-:S04]  /*0460*/  IADD3 R16, PT, PT, R16, 0x8, RZ ;  /* 0x0000000810107810 */ /* 0x000fc80007ffe0ff */
[----:B------:R-:W-:Y:S02]  /*0470*/  ISETP.NE.AND P0, PT, R16, RZ, PT ;  /* 0x000000ff1000720c */ /* 0x000fe40003f05270 */
[----:B------:R-:W-:Y:S02]  /*0480*/  IADD3 R17, PT, PT, R17, 0x8, RZ ;  /* 0x0000000811117810 */ /* 0x000fe40007ffe0ff */
[----:B--2---:R-:W-:-:S04]  /*0490*/  VIMNMX3 R15, R21, R18, R14, PT ;  /* 0x00000012150f720f */ /* 0x004fc8000380010e */
[----:B---3--:R-:W-:-:S04]  /*04a0*/  VIMNMX3 R8, R15, R8, R10, PT ;  /* 0x000000080f08720f */ /* 0x008fc8000380010a */
[----:B----4-:R-:W-:-:S04]  /*04b0*/  VIMNMX3 R8, R8, R13, R22, PT ;  /* 0x0000000d0808720f */ /* 0x010fc80003800116 */
[----:B-----5:R-:W-:Y:S01]  /*04c0*/  VIMNMX3 R21, R8, R29, R24, PT ;  /* 0x0000001d0815720f */ /* 0x020fe20003800118 */
[----:B------:R-:W-:Y:S06]  /*04d0*/  @P0 BRA `(.L_x_7) ;  /* 0xfffffffc007c0947 */ /* 0x000fec000383ffff */
.L_x_3:
[----:B------:R-:W-:Y:S05]  /*04e0*/  BSYNC.RECONVERGENT B0 ;  /* 0x0000000000007941 */ /* 0x000fea0003800200 */
.L_x_2:
[----:B------:R-:W-:-:S13]  /*04f0*/  ISETP.GE.AND P0, PT, R21, R0, PT ;  /* 0x000000001500720c */ /* 0x000fda0003f06270 */
[----:B------:R-:W-:Y:S05]  /*0500*/  @P0 EXIT ;  /* 0x000000000000094d */ /* 0x000fea0003800000 */
[----:B------:R-:W0:Y:S01]  /*0510*/  S2R R0, SR_LANEID ;  /* 0x0000000000007919 */ /* 0x000e220000000000 */
[----:B------:R-:W1:Y:S01]  /*0520*/  LDC.64 R2, c[0x0][0x398] ;  /* 0x0000e600ff027b82 */ /* 0x000e620000000a00 */
[----:B------:R-:W-:Y:S02]  /*0530*/  VOTEU.ANY UR6, UPT, PT ;  /* 0x0000000000067886 */ /* 0x000fe400038e0100 */
[----:B------:R-:W-:Y:S02]  /*0540*/  UFLO.U32 UR7, UR6 ;  /* 0x00000006000772bd */ /* 0x000fe400080e0000 */
[----:B------:R-:W1:Y:S01]  /*0550*/  POPC R7, UR6 ;  /* 0x0000000600077d09 */ /* 0x000e620008000000 */
[----:B------:R-:W-:Y:S03]  /*0560*/  STG.E desc[UR4][R4.64], R21 ;  /* 0x0000001504007986 */ /* 0x000fe6000c101904 */
[----:B0-----:R-:W-:-:S13]  /*0570*/  ISETP.EQ.U32.AND P0, PT, R0, UR7, PT ;  /* 0x0000000700007c0c */ /* 0x001fda000bf02070 */
[----:B-1----:R-:W-:Y:S01]  /*0580*/  @P0 REDG.E.ADD.STRONG.GPU desc[UR4][R2.64], R7 ;  /* 0x000000070200098e */ /* 0x002fe2000c12e104 */
[----:B------:R-:W-:Y:S05]  /*0590*/  EXIT ;  /* 0x000000000000794d */ /* 0x000fea0003800000 */
.L_x_8:
        /* <DEDUP_REMOVED lines=14> */
.L_x_11:


//--------------------- .nv.shared.reserved.0     --------------------------
	.section	.nv.shared.reserved.0,"aw",@nobits
	.weak		__nv_reservedSMEM_offset_0_alias
	.size		__nv_reservedSMEM_offset_0_alias, 0, 64
	.other		__nv_reservedSMEM_offset_0_alias,@"STO_CUDA_RESERVED_SHARED STV_DEFAULT"
__nv_reservedSMEM_offset_0_alias:
	.zero		0
	.zero		64


//--------------------- .nv.constant0.count_components_kernel --------------------------
	.section	.nv.constant0.count_components_kernel,"a",@progbits
	.sectionflags	@""
	.align	4
.nv.constant0.count_components_kernel:
	.zero		924


//--------------------- .nv.constant0.initialize_labels_kernel --------------------------
	.section	.nv.constant0.initialize_labels_kernel,"a",@progbits
	.sectionflags	@""
	.align	4
.nv.constant0.initialize_labels_kernel:
	.zero		908


//--------------------- .nv.constant0.label_propagation_kernel --------------------------
	.section	.nv.constant0.label_propagation_kernel,"a",@progbits
	.sectionflags	@""
	.align	4
.nv.constant0.label_propagation_kernel:
	.zero		932


//--------------------- SYMBOLS --------------------------

	.type		.nv.reservedSmem.offset0,@object
	.size		.nv.reservedSmem.offset0,0x4
